	.headerflags	@"EF_CUDA_TEXMODE_UNIFIED EF_CUDA_64BIT_ADDRESS EF_CUDA_ACCELERATORS EF_CUDA_SM90 EF_CUDA_VIRTUAL_SM(EF_CUDA_SM90)"
	.elftype	@"ET_EXEC"


//--------------------- .nv.info                  --------------------------
	.section	.nv.info,"",@"SHT_CUDA_INFO"
	.align	4


	//----- nvinfo : EIATTR_REGCOUNT
	.align		4
        /*0000*/ 	.byte	0x04, 0x2f
        /*0002*/ 	.short	(.L_1 - .L_0)
	.align		4
.L_0:
        /*0004*/ 	.word	index@(triton_poi_fused_add_2)
        /*0008*/ 	.word	0x00000012


	//----- nvinfo : EIATTR_MIN_STACK_SIZE
	.align		4
.L_1:
        /*000c*/ 	.byte	0x04, 0x12
        /*000e*/ 	.short	(.L_3 - .L_2)
	.align		4
.L_2:
        /*0010*/ 	.word	index@(triton_poi_fused_add_2)
        /*0014*/ 	.word	0x00000000


	//----- nvinfo : EIATTR_FRAME_SIZE
	.align		4
.L_3:
        /*0018*/ 	.byte	0x04, 0x11
        /*001a*/ 	.short	(.L_5 - .L_4)
	.align		4
.L_4:
        /*001c*/ 	.word	index@(triton_poi_fused_add_2)
        /*0020*/ 	.word	0x00000000


	//----- nvinfo : EIATTR_MIN_STACK_SIZE
	.align		4
.L_5:
        /*0024*/ 	.byte	0x04, 0x12
        /*0026*/ 	.short	(.L_7 - .L_6)
	.align		4
.L_6:
        /*0028*/ 	.word	index@(triton_poi_fused_add_2)
        /*002c*/ 	.word	0x00000000
.L_7:


//--------------------- .nv.info.triton_poi_fused_add_2 --------------------------
	.section	.nv.info.triton_poi_fused_add_2,"",@"SHT_CUDA_INFO"
	.sectionflags	@""
	.align	4


	//----- nvinfo : EIATTR_CUDA_API_VERSION
	.align		4
        /*0000*/ 	.byte	0x04, 0x37
        /*0002*/ 	.short	(.L_9 - .L_8)
.L_8:
        /*0004*/ 	.word	0x0000007c


	//----- nvinfo : EIATTR_KPARAM_INFO
	.align		4
.L_9:
        /*0008*/ 	.byte	0x04, 0x17
        /*000a*/ 	.short	(.L_11 - .L_10)
.L_10:
        /*000c*/ 	.word	0x00000000
        /*0010*/ 	.short	0x0003
        /*0012*/ 	.short	0x0018
        /*0014*/ 	.byte	0x00, 0xf0, 0x11, 0x00


	//----- nvinfo : EIATTR_KPARAM_INFO
	.align		4
.L_11:
        /*0018*/ 	.byte	0x04, 0x17
        /*001a*/ 	.short	(.L_13 - .L_12)
.L_12:
        /*001c*/ 	.word	0x00000000
        /*0020*/ 	.short	0x0002
        /*0022*/ 	.short	0x0010
        /*0024*/ 	.byte	0x00, 0xf4, 0x21, 0x00


	//----- nvinfo : EIATTR_KPARAM_INFO
	.align		4
.L_13:
        /*0028*/ 	.byte	0x04, 0x17
        /*002a*/ 	.short	(.L_15 - .L_14)
.L_14:
        /*002c*/ 	.word	0x00000000
        /*0030*/ 	.short	0x0001
        /*0032*/ 	.short	0x0008
        /*0034*/ 	.byte	0x00, 0xf4, 0x21, 0x00


	//----- nvinfo : EIATTR_KPARAM_INFO
	.align		4
.L_15:
        /*0038*/ 	.byte	0x04, 0x17
        /*003a*/ 	.short	(.L_17 - .L_16)
.L_16:
        /*003c*/ 	.word	0x00000000
        /*0040*/ 	.short	0x0000
        /*0042*/ 	.short	0x0000
        /*0044*/ 	.byte	0x00, 0xf4, 0x21, 0x00


	//----- nvinfo : EIATTR_SPARSE_MMA_MASK
	.align		4
.L_17:
        /*0048*/ 	.byte	0x03, 0x50
        /*004a*/ 	.short	0x0000


	//----- nvinfo : EIATTR_MAXREG_COUNT
	.align		4
        /*004c*/ 	.byte	0x03, 0x1b
        /*004e*/ 	.short	0x00ff


	//----- nvinfo : EIATTR_EXIT_INSTR_OFFSETS
	.align		4
        /*0050*/ 	.byte	0x04, 0x1c
        /*0052*/ 	.short	(.L_19 - .L_18)


	//   ....[0]....
.L_18:
        /*0054*/ 	.word	0x000001d0


	//   ....[1]....
        /*0058*/ 	.word	0x000001f0


	//----- nvinfo : EIATTR_REQNTID
	.align		4
.L_19:
        /*005c*/ 	.byte	0x04, 0x10
        /*005e*/ 	.short	(.L_21 - .L_20)
.L_20:
        /*0060*/ 	.word	0x00000080
        /*0064*/ 	.word	0x00000001
        /*0068*/ 	.word	0x00000001


	//----- nvinfo : EIATTR_CBANK_PARAM_SIZE
	.align		4
.L_21:
        /*006c*/ 	.byte	0x03, 0x19
        /*006e*/ 	.short	0x001c


	//----- nvinfo : EIATTR_PARAM_CBANK
	.align		4
        /*0070*/ 	.byte	0x04, 0x0a
        /*0072*/ 	.short	(.L_23 - .L_22)
	.align		4
.L_22:
        /*0074*/ 	.word	index@(.nv.constant0.triton_poi_fused_add_2)
        /*0078*/ 	.short	0x0210
        /*007a*/ 	.short	0x001c


	//----- nvinfo : EIATTR_SW_WAR
	.align		4
.L_23:
        /*007c*/ 	.byte	0x04, 0x36
        /*007e*/ 	.short	(.L_25 - .L_24)
.L_24:
        /*0080*/ 	.word	0x00000008
.L_25:


//--------------------- .nv.callgraph             --------------------------
	.section	.nv.callgraph,"",@"SHT_CUDA_CALLGRAPH"
	.align	4
	.sectionentsize	8
	.align		4
        /*0000*/ 	.word	0x00000000
	.align		4
        /*0004*/ 	.word	0xffffffff
	.align		4
        /*0008*/ 	.word	0x00000000
	.align		4
        /*000c*/ 	.word	0xfffffffe
	.align		4
        /*0010*/ 	.word	0x00000000
	.align		4
        /*0014*/ 	.word	0xfffffffd
	.align		4
        /*0018*/ 	.word	0x00000000
	.align		4
        /*001c*/ 	.word	0xfffffffc


//--------------------- .text.triton_poi_fused_add_2 --------------------------
	.section	.text.triton_poi_fused_add_2,"ax",@progbits
	.align	128
        .global         triton_poi_fused_add_2
        .type           triton_poi_fused_add_2,@function
        .size           triton_poi_fused_add_2,(.L_x_1 - triton_poi_fused_add_2)
        .other          triton_poi_fused_add_2,@"STO_CUDA_ENTRY STV_DEFAULT"
triton_poi_fused_add_2:
.text.triton_poi_fused_add_2:
[----:B------:R-:W0:Y:S02]  /*0000*/  LDC R1, c[0x0][0x28] ;  /* 0x00000a00ff017b82 */ /* 0x000e240000000800 */
[----:B------:R-:W1:Y:S01]  /*0010*/  S2R R0, SR_TID.X ;  /* 0x0000000000007919 */ /* 0x000e620000002100 */
[----:B------:R-:W2:Y:S01]  /*0020*/  LDC.64 R6, c[0x0][0x220] ;  /* 0x00008800ff067b82 */ /* 0x000ea20000000a00 */
[----:B------:R-:W-:Y:S01]  /*0030*/  CS2R R12, SRZ ;  /* 0x00000000000c7805 */ /* 0x000fe2000001ff00 */
[----:B------:R-:W-:Y:S01]  /*0040*/  ULDC.64 UR4, c[0x0][0x208] ;  /* 0x0000820000047ab9 */ /* 0x000fe20000000a00 */
[----:B------:R-:W3:Y:S05]  /*0050*/  S2R R9, SR_CTAID.X ;  /* 0x0000000000097919 */ /* 0x000eea0000002500 */
[----:B------:R-:W4:Y:S08]  /*0060*/  LDC.64 R4, c[0x0][0x210] ;  /* 0x00008400ff047b82 */ /* 0x000f300000000a00 */
[----:B------:R-:W5:Y:S01]  /*0070*/  LDC.64 R2, c[0x0][0x218] ;  /* 0x00008600ff027b82 */ /* 0x000f620000000a00 */
[----:B-1----:R-:W-:Y:S01]  /*0080*/  IMAD.SHL.U32 R0, R0, 0x2, RZ ;  /* 0x0000000200007824 */ /* 0x002fe200078e00ff */
[----:B---3--:R-:W-:-:S04]  /*0090*/  SHF.R.S32.HI R8, RZ, 0x17, R9 ;  /* 0x00000017ff087819 */ /* 0x008fc80000011409 */
[----:B------:R-:W-:-:S04]  /*00a0*/  LOP3.LUT R0, R0, 0xfe, RZ, 0xc0, !PT ;  /* 0x000000fe00007812 */ /* 0x000fc800078ec0ff */
[----:B------:R-:W-:Y:S02]  /*00b0*/  LEA R9, R9, R0, 0x8 ;  /* 0x0000000009097211 */ /* 0x000fe400078e40ff */
[----:B------:R-:W-:Y:S02]  /*00c0*/  SGXT R0, R8, 0x1 ;  /* 0x000000010800781a */ /* 0x000fe40000000200 */
[C---:B------:R-:W-:Y:S01]  /*00d0*/  ISETP.GE.AND P0, PT, R9.reuse, 0x100, PT ;  /* 0x000001000900780c */ /* 0x040fe20003f06270 */
[----:B----4-:R-:W-:Y:S01]  /*00e0*/  IMAD.WIDE R4, R9, 0x4, R4 ;  /* 0x0000000409047825 */ /* 0x010fe200078e0204 */
[----:B------:R-:W-:-:S03]  /*00f0*/  LEA.HI R0, R0, R9, RZ, 0x2 ;  /* 0x0000000900007211 */ /* 0x000fc600078f10ff */
[----:B-----5:R-:W-:Y:S01]  /*0100*/  IMAD.WIDE R2, R9, 0x4, R2 ;  /* 0x0000000409027825 */ /* 0x020fe200078e0202 */
[----:B------:R-:W-:-:S05]  /*0110*/  LOP3.LUT R0, R0, 0xfffffffc, RZ, 0xc0, !PT ;  /* 0xfffffffc00007812 */ /* 0x000fca00078ec0ff */
[----:B------:R-:W-:-:S04]  /*0120*/  IMAD.IADD R11, R9, 0x1, -R0 ;  /* 0x00000001090b7824 */ /* 0x000fc800078e0a00 */
[----:B--2---:R-:W-:Y:S01]  /*0130*/  IMAD.WIDE R6, R11, 0x4, R6 ;  /* 0x000000040b067825 */ /* 0x004fe200078e0206 */
[----:B------:R-:W-:Y:S02]  /*0140*/  CS2R R10, SRZ ;  /* 0x00000000000a7805 */ /* 0x000fe4000001ff00 */
[----:B------:R-:W-:Y:S02]  /*0150*/  CS2R R8, SRZ ;  /* 0x0000000000087805 */ /* 0x000fe4000001ff00 */
[----:B------:R-:W2:Y:S04]  /*0160*/  @!P0 LDG.E.EL.64 R12, desc[UR4][R6.64] ;  /* 0x00000004060c8981 */ /* 0x000ea8000c2e1b00 */
[----:B------:R-:W2:Y:S04]  /*0170*/  @!P0 LDG.E.64 R10, desc[UR4][R4.64] ;  /* 0x00000004040a8981 */ /* 0x000ea8000c1e1b00 */
[----:B------:R-:W3:Y:S01]  /*0180*/  @!P0 LDG.E.64 R8, desc[UR4][R2.64] ;  /* 0x0000000402088981 */ /* 0x000ee2000c1e1b00 */
[----:B--2---:R-:W-:Y:S01]  /*0190*/  FADD R15, R12, R10 ;  /* 0x0000000a0c0f7221 */ /* 0x004fe20000000000 */
[----:B------:R-:W-:-:S03]  /*01a0*/  FADD R0, R13, R11 ;  /* 0x0000000b0d007221 */ /* 0x000fc60000000000 */
[----:B---3--:R-:W-:Y:S01]  /*01b0*/  FADD R8, R15, R8 ;  /* 0x000000080f087221 */ /* 0x008fe20000000000 */
[----:B------:R-:W-:Y:S01]  /*01c0*/  FADD R9, R0, R9 ;  /* 0x0000000900097221 */ /* 0x000fe20000000000 */
[----:B------:R-:W-:Y:S06]  /*01d0*/  @P0 EXIT ;  /* 0x000000000000094d */ /* 0x000fec0003800000 */
[----:B------:R-:W-:Y:S01]  /*01e0*/  STG.E.64 desc[UR4][R4.64], R8 ;  /* 0x0000000804007986 */ /* 0x000fe2000c101b04 */
[----:B------:R-:W-:Y:S05]  /*01f0*/  EXIT ;  /* 0x000000000000794d */ /* 0x000fea0003800000 */
.L_x_0:
[----:B------:R-:W-:-:S00]  /*0200*/  BRA `(.L_x_0) ;  /* 0xfffffffc00fc7947 */ /* 0x000fc0000383ffff */
[----:B------:R-:W-:-:S00]  /*0210*/  NOP ;  /* 0x0000000000007918 */ /* 0x000fc00000000000 */
        /* <DEDUP_REMOVED lines=14> */
.L_x_1:


//--------------------- .nv.constant0.triton_poi_fused_add_2 --------------------------
	.section	.nv.constant0.triton_poi_fused_add_2,"a",@progbits
	.sectionflags	@""
	.align	4
.nv.constant0.triton_poi_fused_add_2:
	.zero		556
